	.headerflags	@"EF_CUDA_TEXMODE_UNIFIED EF_CUDA_64BIT_ADDRESS EF_CUDA_ACCELERATORS EF_CUDA_SM90 EF_CUDA_VIRTUAL_SM(EF_CUDA_SM90)"
	.elftype	@"ET_EXEC"


//--------------------- .nv.info                  --------------------------
	.section	.nv.info,"",@"SHT_CUDA_INFO"
	.align	4


	//----- nvinfo : EIATTR_REGCOUNT
	.align		4
        /*0000*/ 	.byte	0x04, 0x2f
        /*0002*/ 	.short	(.L_1 - .L_0)
	.align		4
.L_0:
        /*0004*/ 	.word	index@(triton_poi_fused_0)
        /*0008*/ 	.word	0x0000001e


	//----- nvinfo : EIATTR_MIN_STACK_SIZE
	.align		4
.L_1:
        /*000c*/ 	.byte	0x04, 0x12
        /*000e*/ 	.short	(.L_3 - .L_2)
	.align		4
.L_2:
        /*0010*/ 	.word	index@(triton_poi_fused_0)
        /*0014*/ 	.word	0x00000000


	//----- nvinfo : EIATTR_FRAME_SIZE
	.align		4
.L_3:
        /*0018*/ 	.byte	0x04, 0x11
        /*001a*/ 	.short	(.L_5 - .L_4)
	.align		4
.L_4:
        /*001c*/ 	.word	index@(triton_poi_fused_0)
        /*0020*/ 	.word	0x00000000


	//----- nvinfo : EIATTR_MIN_STACK_SIZE
	.align		4
.L_5:
        /*0024*/ 	.byte	0x04, 0x12
        /*0026*/ 	.short	(.L_7 - .L_6)
	.align		4
.L_6:
        /*0028*/ 	.word	index@(triton_poi_fused_0)
        /*002c*/ 	.word	0x00000000
.L_7:


//--------------------- .nv.info.triton_poi_fused_0 --------------------------
	.section	.nv.info.triton_poi_fused_0,"",@"SHT_CUDA_INFO"
	.sectionflags	@""
	.align	4


	//----- nvinfo : EIATTR_CUDA_API_VERSION
	.align		4
        /*0000*/ 	.byte	0x04, 0x37
        /*0002*/ 	.short	(.L_9 - .L_8)
.L_8:
        /*0004*/ 	.word	0x0000007c


	//----- nvinfo : EIATTR_KPARAM_INFO
	.align		4
.L_9:
        /*0008*/ 	.byte	0x04, 0x17
        /*000a*/ 	.short	(.L_11 - .L_10)
.L_10:
        /*000c*/ 	.word	0x00000000
        /*0010*/ 	.short	0x0003
        /*0012*/ 	.short	0x0014
        /*0014*/ 	.byte	0x00, 0xf0, 0x11, 0x00


	//----- nvinfo : EIATTR_KPARAM_INFO
	.align		4
.L_11:
        /*0018*/ 	.byte	0x04, 0x17
        /*001a*/ 	.short	(.L_13 - .L_12)
.L_12:
        /*001c*/ 	.word	0x00000000
        /*0020*/ 	.short	0x0002
        /*0022*/ 	.short	0x0010
        /*0024*/ 	.byte	0x00, 0xf0, 0x11, 0x00


	//----- nvinfo : EIATTR_KPARAM_INFO
	.align		4
.L_13:
        /*0028*/ 	.byte	0x04, 0x17
        /*002a*/ 	.short	(.L_15 - .L_14)
.L_14:
        /*002c*/ 	.word	0x00000000
        /*0030*/ 	.short	0x0001
        /*0032*/ 	.short	0x0008
        /*0034*/ 	.byte	0x00, 0xf4, 0x21, 0x00


	//----- nvinfo : EIATTR_KPARAM_INFO
	.align		4
.L_15:
        /*0038*/ 	.byte	0x04, 0x17
        /*003a*/ 	.short	(.L_17 - .L_16)
.L_16:
        /*003c*/ 	.word	0x00000000
        /*0040*/ 	.short	0x0000
        /*0042*/ 	.short	0x0000
        /*0044*/ 	.byte	0x00, 0xf4, 0x21, 0x00


	//----- nvinfo : EIATTR_SPARSE_MMA_MASK
	.align		4
.L_17:
        /*0048*/ 	.byte	0x03, 0x50
        /*004a*/ 	.short	0x0000


	//----- nvinfo : EIATTR_MAXREG_COUNT
	.align		4
        /*004c*/ 	.byte	0x03, 0x1b
        /*004e*/ 	.short	0x00ff


	//----- nvinfo : EIATTR_EXIT_INSTR_OFFSETS
	.align		4
        /*0050*/ 	.byte	0x04, 0x1c
        /*0052*/ 	.short	(.L_19 - .L_18)


	//   ....[0]....
.L_18:
        /*0054*/ 	.word	0x000005f0


	//   ....[1]....
        /*0058*/ 	.word	0x00000640


	//----- nvinfo : EIATTR_REQNTID
	.align		4
.L_19:
        /*005c*/ 	.byte	0x04, 0x10
        /*005e*/ 	.short	(.L_21 - .L_20)
.L_20:
        /*0060*/ 	.word	0x00000080
        /*0064*/ 	.word	0x00000001
        /*0068*/ 	.word	0x00000001


	//----- nvinfo : EIATTR_CBANK_PARAM_SIZE
	.align		4
.L_21:
        /*006c*/ 	.byte	0x03, 0x19
        /*006e*/ 	.short	0x0018


	//----- nvinfo : EIATTR_PARAM_CBANK
	.align		4
        /*0070*/ 	.byte	0x04, 0x0a
        /*0072*/ 	.short	(.L_23 - .L_22)
	.align		4
.L_22:
        /*0074*/ 	.word	index@(.nv.constant0.triton_poi_fused_0)
        /*0078*/ 	.short	0x0210
        /*007a*/ 	.short	0x0018


	//----- nvinfo : EIATTR_SW_WAR
	.align		4
.L_23:
        /*007c*/ 	.byte	0x04, 0x36
        /*007e*/ 	.short	(.L_25 - .L_24)
.L_24:
        /*0080*/ 	.word	0x00000008
.L_25:


//--------------------- .nv.callgraph             --------------------------
	.section	.nv.callgraph,"",@"SHT_CUDA_CALLGRAPH"
	.align	4
	.sectionentsize	8
	.align		4
        /*0000*/ 	.word	0x00000000
	.align		4
        /*0004*/ 	.word	0xffffffff
	.align		4
        /*0008*/ 	.word	0x00000000
	.align		4
        /*000c*/ 	.word	0xfffffffe
	.align		4
        /*0010*/ 	.word	0x00000000
	.align		4
        /*0014*/ 	.word	0xfffffffd
	.align		4
        /*0018*/ 	.word	0x00000000
	.align		4
        /*001c*/ 	.word	0xfffffffc


//--------------------- .text.triton_poi_fused_0  --------------------------
	.section	.text.triton_poi_fused_0,"ax",@progbits
	.sectionflags	@"SHF_BARRIERS=1"
	.align	128
        .global         triton_poi_fused_0
        .type           triton_poi_fused_0,@function
        .size           triton_poi_fused_0,(.L_x_1 - triton_poi_fused_0)
        .other          triton_poi_fused_0,@"STO_CUDA_ENTRY STV_DEFAULT"
triton_poi_fused_0:
.text.triton_poi_fused_0:
[----:B------:R-:W0:Y:S01]  /*0000*/  LDC R1, c[0x0][0x28] ;  /* 0x00000a00ff017b82 */ /* 0x000e220000000800 */
[----:B------:R-:W1:Y:S07]  /*0010*/  S2R R0, SR_CTAID.X ;  /* 0x0000000000007919 */ /* 0x000e6e0000002500 */
[----:B------:R-:W2:Y:S01]  /*0020*/  LDC.64 R14, c[0x0][0x210] ;  /* 0x00008400ff0e7b82 */ /* 0x000ea20000000a00 */
[----:B------:R-:W-:Y:S01]  /*0030*/  IMAD.MOV.U32 R19, RZ, RZ, RZ ;  /* 0x000000ffff137224 */ /* 0x000fe200078e00ff */
[----:B------:R-:W-:Y:S01]  /*0040*/  ULDC.64 UR6, c[0x0][0x208] ;  /* 0x0000820000067ab9 */ /* 0x000fe20000000a00 */
[----:B------:R-:W3:Y:S01]  /*0050*/  S2R R21, SR_TID.X ;  /* 0x0000000000157919 */ /* 0x000ee20000002100 */
[----:B------:R-:W4:Y:S01]  /*0060*/  S2R R18, SR_CTAID.Y ;  /* 0x0000000000127919 */ /* 0x000f220000002600 */
[----:B------:R-:W-:-:S02]  /*0070*/  IMAD.MOV.U32 R20, RZ, RZ, RZ ;  /* 0x000000ffff147224 */ /* 0x000fc400078e00ff */
[----:B-1----:R-:W-:Y:S01]  /*0080*/  IMAD.SHL.U32 R0, R0, 0x10, RZ ;  /* 0x0000001000007824 */ /* 0x002fe200078e00ff */
[----:B---3--:R-:W-:-:S04]  /*0090*/  SHF.R.U32.HI R17, RZ, 0x4, R21 ;  /* 0x00000004ff117819 */ /* 0x008fc80000011615 */
[----:B------:R-:W-:Y:S01]  /*00a0*/  LOP3.LUT R6, R0, 0xf, R21, 0xf8, !PT ;  /* 0x0000000f00067812 */ /* 0x000fe200078ef815 */
[----:B----4-:R-:W-:Y:S01]  /*00b0*/  IMAD.SHL.U32 R16, R18, 0x40, RZ ;  /* 0x0000004012107824 */ /* 0x010fe200078e00ff */
[----:B------:R-:W-:Y:S02]  /*00c0*/  SGXT.U32 R17, R17, 0x3 ;  /* 0x000000031111781a */ /* 0x000fe40000000000 */
[----:B------:R-:W-:Y:S02]  /*00d0*/  ISETP.GE.AND P0, PT, R6, 0x9, PT ;  /* 0x000000090600780c */ /* 0x000fe40003f06270 */
[----:B------:R-:W-:Y:S02]  /*00e0*/  LOP3.LUT R2, R16, R17, RZ, 0xfc, !PT ;  /* 0x0000001110027212 */ /* 0x000fe400078efcff */
[----:B------:R-:W-:Y:S02]  /*00f0*/  LOP3.LUT R3, R16, 0x8, R17, 0xfe, !PT ;  /* 0x0000000810037812 */ /* 0x000fe400078efe11 */
[----:B------:R-:W-:Y:S01]  /*0100*/  LOP3.LUT R4, R16, 0x10, R17, 0xfe, !PT ;  /* 0x0000001010047812 */ /* 0x000fe200078efe11 */
[--C-:B------:R-:W-:Y:S01]  /*0110*/  IMAD R27, R2, 0x9, R6.reuse ;  /* 0x00000009021b7824 */ /* 0x100fe200078e0206 */
[----:B------:R-:W-:Y:S01]  /*0120*/  LOP3.LUT R7, R16, 0x18, R17, 0xfe, !PT ;  /* 0x0000001810077812 */ /* 0x000fe200078efe11 */
[--C-:B------:R-:W-:Y:S01]  /*0130*/  IMAD R3, R3, 0x9, R6.reuse ;  /* 0x0000000903037824 */ /* 0x100fe200078e0206 */
[----:B------:R-:W-:Y:S01]  /*0140*/  LOP3.LUT R9, R16, 0x20, R17, 0xfe, !PT ;  /* 0x0000002010097812 */ /* 0x000fe200078efe11 */
[--C-:B------:R-:W-:Y:S01]  /*0150*/  IMAD R5, R4, 0x9, R6.reuse ;  /* 0x0000000904057824 */ /* 0x100fe200078e0206 */
[----:B------:R-:W-:Y:S01]  /*0160*/  LOP3.LUT R11, R16, 0x28, R17, 0xfe, !PT ;  /* 0x00000028100b7812 */ /* 0x000fe200078efe11 */
[----:B------:R-:W-:Y:S01]  /*0170*/  IMAD R7, R7, 0x9, R6 ;  /* 0x0000000907077824 */ /* 0x000fe200078e0206 */
[----:B------:R-:W-:Y:S01]  /*0180*/  LOP3.LUT R13, R16, 0x30, R17, 0xfe, !PT ;  /* 0x00000030100d7812 */ /* 0x000fe200078efe11 */
[----:B--2---:R-:W-:Y:S01]  /*0190*/  IMAD.WIDE R26, R27, 0x4, R14 ;  /* 0x000000041b1a7825 */ /* 0x004fe200078e020e */
[----:B------:R-:W-:-:S03]  /*01a0*/  LOP3.LUT R23, R16, 0x38, R17, 0xfe, !PT ;  /* 0x0000003810177812 */ /* 0x000fc600078efe11 */
[--C-:B------:R-:W-:Y:S01]  /*01b0*/  IMAD R9, R9, 0x9, R6.reuse ;  /* 0x0000000909097824 */ /* 0x100fe200078e0206 */
[----:B------:R1:W2:Y:S01]  /*01c0*/  @!P0 LDG.E.EL R19, desc[UR6][R26.64] ;  /* 0x000000061a138981 */ /* 0x0002a2000c2e1900 */
[--C-:B------:R-:W-:Y:S02]  /*01d0*/  IMAD R11, R11, 0x9, R6.reuse ;  /* 0x000000090b0b7824 */ /* 0x100fe400078e0206 */
[--C-:B------:R-:W-:Y:S02]  /*01e0*/  IMAD R13, R13, 0x9, R6.reuse ;  /* 0x000000090d0d7824 */ /* 0x100fe400078e0206 */
[----:B------:R-:W-:Y:S02]  /*01f0*/  IMAD R23, R23, 0x9, R6 ;  /* 0x0000000917177824 */ /* 0x000fe400078e0206 */
[----:B------:R-:W-:Y:S01]  /*0200*/  IMAD.WIDE R2, R3, 0x4, R14 ;  /* 0x0000000403027825 */ /* 0x000fe200078e020e */
[----:B------:R-:W-:-:S03]  /*0210*/  CS2R R24, SRZ ;  /* 0x0000000000187805 */ /* 0x000fc6000001ff00 */
[--C-:B------:R-:W-:Y:S01]  /*0220*/  IMAD.WIDE R4, R5, 0x4, R14.reuse ;  /* 0x0000000405047825 */ /* 0x100fe200078e020e */
[----:B-1----:R-:W-:Y:S01]  /*0230*/  CS2R R26, SRZ ;  /* 0x00000000001a7805 */ /* 0x002fe2000001ff00 */
[----:B------:R1:W3:Y:S02]  /*0240*/  @!P0 LDG.E.EL R20, desc[UR6][R2.64] ;  /* 0x0000000602148981 */ /* 0x0002e4000c2e1900 */
[----:B------:R-:W-:-:S04]  /*0250*/  IMAD.WIDE R6, R7, 0x4, R14 ;  /* 0x0000000407067825 */ /* 0x000fc800078e020e */
[--C-:B------:R-:W-:Y:S01]  /*0260*/  IMAD.WIDE R8, R9, 0x4, R14.reuse ;  /* 0x0000000409087825 */ /* 0x100fe200078e020e */
[----:B------:R-:W4:Y:S03]  /*0270*/  @!P0 LDG.E.EL R24, desc[UR6][R6.64] ;  /* 0x0000000606188981 */ /* 0x000f26000c2e1900 */
[----:B------:R-:W-:-:S04]  /*0280*/  IMAD.WIDE R10, R11, 0x4, R14 ;  /* 0x000000040b0a7825 */ /* 0x000fc800078e020e */
[--C-:B------:R-:W-:Y:S01]  /*0290*/  IMAD.WIDE R12, R13, 0x4, R14.reuse ;  /* 0x000000040d0c7825 */ /* 0x100fe200078e020e */
[----:B------:R-:W5:Y:S03]  /*02a0*/  @!P0 LDG.E.EL R25, desc[UR6][R10.64] ;  /* 0x000000060a198981 */ /* 0x000f66000c2e1900 */
[----:B------:R-:W-:Y:S01]  /*02b0*/  IMAD.WIDE R14, R23, 0x4, R14 ;  /* 0x00000004170e7825 */ /* 0x000fe200078e020e */
[----:B------:R1:W5:Y:S03]  /*02c0*/  @!P0 LDG.E.EL R27, desc[UR6][R12.64] ;  /* 0x000000060c1b8981 */ /* 0x000366000c2e1900 */
[----:B------:R-:W-:Y:S01]  /*02d0*/  IMAD.MOV.U32 R22, RZ, RZ, RZ ;  /* 0x000000ffff167224 */ /* 0x000fe200078e00ff */
[----:B------:R-:W5:Y:S01]  /*02e0*/  @!P0 LDG.E.EL R26, desc[UR6][R14.64] ;  /* 0x000000060e1a8981 */ /* 0x000f62000c2e1900 */
[----:B------:R-:W-:-:S04]  /*02f0*/  IMAD.MOV.U32 R23, RZ, RZ, RZ ;  /* 0x000000ffff177224 */ /* 0x000fc800078e00ff */
[----:B------:R-:W5:Y:S04]  /*0300*/  @!P0 LDG.E.EL R22, desc[UR6][R4.64] ;  /* 0x0000000604168981 */ /* 0x000f68000c2e1900 */
[----:B------:R1:W5:Y:S01]  /*0310*/  @!P0 LDG.E.EL R23, desc[UR6][R8.64] ;  /* 0x0000000608178981 */ /* 0x000362000c2e1900 */
[----:B------:R-:W1:Y:S02]  /*0320*/  S2UR UR5, SR_CgaCtaId ;  /* 0x00000000000579c3 */ /* 0x000e640000008800 */
[----:B-1----:R-:W-:Y:S01]  /*0330*/  IMAD.SHL.U32 R2, R21, 0x40, RZ ;  /* 0x0000004015027824 */ /* 0x002fe200078e00ff */
[----:B------:R-:W-:-:S04]  /*0340*/  UMOV UR4, 0x400 ;  /* 0x0000040000047882 */ /* 0x000fc80000000000 */
[----:B------:R-:W-:-:S04]  /*0350*/  LOP3.LUT R2, R2, 0x3c0, RZ, 0xc0, !PT ;  /* 0x000003c002027812 */ /* 0x000fc800078ec0ff */
[----:B------:R-:W-:-:S04]  /*0360*/  LOP3.LUT R3, R2, R17, RZ, 0xfc, !PT ;  /* 0x0000001102037212 */ /* 0x000fc800078efcff */
[----:B------:R-:W-:Y:S01]  /*0370*/  LEA.HI R3, R2, R3, RZ, 0x1c ;  /* 0x0000000302037211 */ /* 0x000fe200078fe0ff */
[----:B0-----:R-:W-:-:S06]  /*0380*/  UPRMT UR4, UR5, 0x654, UR4 ;  /* 0x0000065405047896 */ /* 0x001fcc0008000004 */
[----:B------:R-:W-:Y:S02]  /*0390*/  LEA R12, R3, UR4, 0x2 ;  /* 0x00000004030c7c11 */ /* 0x000fe4000f8e10ff */
[----:B------:R-:W-:Y:S01]  /*03a0*/  SHF.R.U32.HI R2, RZ, 0x2, R21 ;  /* 0x00000002ff027819 */ /* 0x000fe20000011615 */
[----:B------:R-:W-:-:S03]  /*03b0*/  IMAD.SHL.U32 R21, R21, 0x4, RZ ;  /* 0x0000000415157824 */ /* 0x000fc600078e00ff */
[----:B------:R-:W-:Y:S02]  /*03c0*/  LOP3.LUT R3, R2, 0x1c, RZ, 0xc0, !PT ;  /* 0x0000001c02037812 */ /* 0x000fe400078ec0ff */
[----:B------:R-:W-:-:S05]  /*03d0*/  LOP3.LUT R8, R21, 0x1fc, RZ, 0xc0, !PT ;  /* 0x000001fc15087812 */ /* 0x000fca00078ec0ff */
[----:B------:R-:W-:-:S05]  /*03e0*/  IMAD.IADD R3, R8, 0x1, R3 ;  /* 0x0000000108037824 */ /* 0x000fca00078e0203 */
[----:B------:R-:W-:Y:S02]  /*03f0*/  LEA R4, R3, UR4, 0x2 ;  /* 0x0000000403047c11 */ /* 0x000fe4000f8e10ff */
[----:B------:R-:W-:Y:S02]  /*0400*/  SHF.R.S32.HI R3, RZ, 0x19, R18 ;  /* 0x00000019ff037819 */ /* 0x000fe40000011412 */
[----:B------:R-:W-:Y:S02]  /*0410*/  LOP3.LUT R16, R16, 0x3c, R21, 0xf8, !PT ;  /* 0x0000003c10107812 */ /* 0x000fe400078ef815 */
[----:B------:R-:W-:-:S04]  /*0420*/  SGXT R3, R3, 0x1 ;  /* 0x000000010303781a */ /* 0x000fc80000000200 */
[----:B------:R-:W-:Y:S02]  /*0430*/  LEA.HI R9, R3, R16, RZ, 0x7 ;  /* 0x0000001003097211 */ /* 0x000fe400078f38ff */
[----:B------:R-:W0:Y:S02]  /*0440*/  LDC.64 R2, c[0x0][0x218] ;  /* 0x00008600ff027b82 */ /* 0x000e240000000a00 */
[----:B------:R-:W-:Y:S02]  /*0450*/  LOP3.LUT R11, R9, 0xffffff80, RZ, 0xc0, !PT ;  /* 0xffffff80090b7812 */ /* 0x000fe400078ec0ff */
[----:B------:R-:W-:Y:S02]  /*0460*/  SHF.R.S32.HI R10, RZ, 0x7, R9 ;  /* 0x00000007ff0a7819 */ /* 0x000fe40000011409 */
[----:B------:R-:W-:Y:S01]  /*0470*/  LOP3.LUT R9, R0, R17, RZ, 0xfc, !PT ;  /* 0x0000001100097212 */ /* 0x000fe200078efcff */
[----:B------:R-:W-:Y:S01]  /*0480*/  IMAD.IADD R11, R16, 0x1, -R11 ;  /* 0x00000001100b7824 */ /* 0x000fe200078e0a0b */
[----:B------:R-:W-:-:S02]  /*0490*/  LOP3.LUT R0, R0, 0x8, R17, 0xfe, !PT ;  /* 0x0000000800007812 */ /* 0x000fc400078efe11 */
[----:B------:R-:W-:Y:S01]  /*04a0*/  ISETP.GE.AND P1, PT, R9, 0x9, PT ;  /* 0x000000090900780c */ /* 0x000fe20003f26270 */
[----:B------:R-:W-:Y:S01]  /*04b0*/  IMAD R10, R10, 0x480, R11 ;  /* 0x000004800a0a7824 */ /* 0x000fe200078e020b */
[----:B------:R-:W-:-:S03]  /*04c0*/  ISETP.GE.AND P0, PT, R0, 0x9, PT ;  /* 0x000000090000780c */ /* 0x000fc60003f06270 */
[----:B------:R-:W-:Y:S01]  /*04d0*/  IMAD R9, R9, 0x80, R10 ;  /* 0x0000008009097824 */ /* 0x000fe200078e020a */
[----:B--2---:R-:W-:Y:S04]  /*04e0*/  STS [R12], R19 ;  /* 0x000000130c007388 */ /* 0x004fe80000000800 */
[----:B---3--:R-:W-:Y:S04]  /*04f0*/  STS [R12+0x20], R20 ;  /* 0x000020140c007388 */ /* 0x008fe80000000800 */
[----:B----4-:R-:W-:Y:S04]  /*0500*/  STS [R12+0x60], R24 ;  /* 0x000060180c007388 */ /* 0x010fe80000000800 */
[----:B-----5:R-:W-:Y:S04]  /*0510*/  STS [R12+0xa0], R25 ;  /* 0x0000a0190c007388 */ /* 0x020fe80000000800 */
[----:B------:R-:W-:Y:S04]  /*0520*/  STS [R12+0xc0], R27 ;  /* 0x0000c01b0c007388 */ /* 0x000fe80000000800 */
[----:B------:R-:W-:Y:S04]  /*0530*/  STS [R12+0xe0], R26 ;  /* 0x0000e01a0c007388 */ /* 0x000fe80000000800 */
[----:B------:R-:W-:Y:S04]  /*0540*/  STS [R12+0x40], R22 ;  /* 0x000040160c007388 */ /* 0x000fe80000000800 */
[----:B------:R1:W-:Y:S01]  /*0550*/  STS [R12+0x80], R23 ;  /* 0x000080170c007388 */ /* 0x0003e20000000800 */
[----:B------:R-:W-:Y:S06]  /*0560*/  BAR.SYNC.DEFER_BLOCKING 0x0 ;  /* 0x0000000000007b1d */ /* 0x000fec0000010000 */
[----:B------:R-:W2:Y:S01]  /*0570*/  LDS.128 R4, [R4] ;  /* 0x0000000004047984 */ /* 0x000ea20000000c00 */
[----:B-1----:R-:W-:-:S04]  /*0580*/  LOP3.LUT R12, R8, 0x200, RZ, 0xfc, !PT ;  /* 0x00000200080c7812 */ /* 0x002fc800078efcff */
[----:B------:R-:W-:-:S04]  /*0590*/  SHF.R.U32.HI R12, RZ, 0x4, R12 ;  /* 0x00000004ff0c7819 */ /* 0x000fc8000001160c */
[----:B------:R-:W-:-:S05]  /*05a0*/  LOP3.LUT R11, R12, 0x3c, RZ, 0xc0, !PT ;  /* 0x0000003c0c0b7812 */ /* 0x000fca00078ec0ff */
[----:B------:R-:W-:Y:S02]  /*05b0*/  IMAD.IADD R11, R8, 0x1, R11 ;  /* 0x00000001080b7824 */ /* 0x000fe400078e020b */
[----:B0-----:R-:W-:-:S03]  /*05c0*/  IMAD.WIDE R8, R9, 0x4, R2 ;  /* 0x0000000409087825 */ /* 0x001fc600078e0202 */
[----:B------:R-:W-:Y:S02]  /*05d0*/  LEA R11, R11, UR4, 0x2 ;  /* 0x000000040b0b7c11 */ /* 0x000fe4000f8e10ff */
[----:B--2---:R0:W-:Y:S02]  /*05e0*/  @!P1 STG.E.128 desc[UR6][R8.64], R4 ;  /* 0x0000000408009986 */ /* 0x0041e4000c101d06 */
[----:B0-----:R-:W-:Y:S05]  /*05f0*/  @P0 EXIT ;  /* 0x000000000000094d */ /* 0x001fea0003800000 */
[----:B------:R-:W1:Y:S01]  /*0600*/  LDS.128 R12, [R11+0x800] ;  /* 0x000800000b0c7984 */ /* 0x000e620000000c00 */
[----:B0-----:R-:W-:-:S04]  /*0610*/  IMAD R5, R0, 0x80, R10 ;  /* 0x0000008000057824 */ /* 0x001fc800078e020a */
[----:B------:R-:W-:-:S05]  /*0620*/  IMAD.WIDE R2, R5, 0x4, R2 ;  /* 0x0000000405027825 */ /* 0x000fca00078e0202 */
[----:B-1----:R-:W-:Y:S01]  /*0630*/  STG.E.128 desc[UR6][R2.64], R12 ;  /* 0x0000000c02007986 */ /* 0x002fe2000c101d06 */
[----:B------:R-:W-:Y:S05]  /*0640*/  EXIT ;  /* 0x000000000000794d */ /* 0x000fea0003800000 */
.L_x_0:
[----:B------:R-:W-:-:S00]  /*0650*/  BRA `(.L_x_0) ;  /* 0xfffffffc00fc7947 */ /* 0x000fc0000383ffff */
[----:B------:R-:W-:-:S00]  /*0660*/  NOP ;  /* 0x0000000000007918 */ /* 0x000fc00000000000 */
        /* <DEDUP_REMOVED lines=9> */
.L_x_1:


//--------------------- .nv.shared.triton_poi_fused_0 --------------------------
	.section	.nv.shared.triton_poi_fused_0,"aw",@nobits
	.sectionflags	@""
	.align	16
	.zero		1024


//--------------------- .nv.constant0.triton_poi_fused_0 --------------------------
	.section	.nv.constant0.triton_poi_fused_0,"a",@progbits
	.sectionflags	@""
	.align	4
.nv.constant0.triton_poi_fused_0:
	.zero		552
